//
// Generated by NVIDIA NVVM Compiler
//
// Compiler Build ID: CL-36424714
// Cuda compilation tools, release 13.0, V13.0.88
// Based on NVVM 20.0.0
//

.version 9.0
.target sm_100
.address_size 64

	// .globl	_Z15riemannSumOnGPUPdS_i

.visible .entry _Z15riemannSumOnGPUPdS_i(
	.param .u64 .ptr .align 1 _Z15riemannSumOnGPUPdS_i_param_0,
	.param .u64 .ptr .align 1 _Z15riemannSumOnGPUPdS_i_param_1,
	.param .u32 _Z15riemannSumOnGPUPdS_i_param_2
)
{
	.reg .pred 	%p<6>;
	.reg .b32 	%r<10>;
	.reg .b64 	%rd<16>;
	.reg .b64 	%fd<7>;

	ld.param.u64 	%rd4, [_Z15riemannSumOnGPUPdS_i_param_0];
	ld.param.u64 	%rd5, [_Z15riemannSumOnGPUPdS_i_param_1];
	ld.param.u32 	%r7, [_Z15riemannSumOnGPUPdS_i_param_2];
	mov.u32 	%r1, %tid.x;
	mov.u32 	%r2, %ctaid.x;
	mov.u32 	%r9, %ntid.x;
	mul.lo.s32 	%r8, %r2, %r9;
	add.s32 	%r4, %r8, %r1;
	cvt.u64.u32 	%rd1, %r8;
	setp.ge.u32 	%p1, %r4, %r7;
	@%p1 bra 	$L__BB0_9;
	cvta.to.global.u64 	%rd6, %rd4;
	shl.b64 	%rd7, %rd1, 3;
	add.s64 	%rd2, %rd6, %rd7;
	mul.wide.u32 	%rd8, %r4, 8;
	add.s64 	%rd9, %rd6, %rd8;
	ld.global.f64 	%fd1, [%rd9];
	mul.f64 	%fd2, %fd1, %fd1;
	st.global.f64 	[%rd9], %fd2;
	bar.sync 	0;
	setp.lt.u32 	%p2, %r9, 2;
	@%p2 bra 	$L__BB0_6;
	mul.wide.u32 	%rd10, %r1, 8;
	add.s64 	%rd3, %rd2, %rd10;
$L__BB0_3:
	shr.u32 	%r6, %r9, 1;
	setp.ge.u32 	%p3, %r1, %r6;
	@%p3 bra 	$L__BB0_5;
	mul.wide.u32 	%rd11, %r6, 8;
	add.s64 	%rd12, %rd3, %rd11;
	ld.global.f64 	%fd3, [%rd12];
	ld.global.f64 	%fd4, [%rd3];
	add.f64 	%fd5, %fd3, %fd4;
	st.global.f64 	[%rd3], %fd5;
$L__BB0_5:
	bar.sync 	0;
	setp.gt.u32 	%p4, %r9, 3;
	mov.u32 	%r9, %r6;
	@%p4 bra 	$L__BB0_3;
$L__BB0_6:
	setp.ne.s32 	%p5, %r1, 0;
	@%p5 bra 	$L__BB0_8;
	ld.global.f64 	%fd6, [%rd2];
	cvta.to.global.u64 	%rd13, %rd5;
	mul.wide.u32 	%rd14, %r2, 8;
	add.s64 	%rd15, %rd13, %rd14;
	st.global.f64 	[%rd15], %fd6;
$L__BB0_8:
	bar.sync 	0;
$L__BB0_9:
	ret;

}


// ===== COMPILED SASS (sm_100) =====

	.target	sm_100

	.elftype	@"ET_EXEC"


//--------------------- .note.nv.tkinfo           --------------------------
	.section	.note.nv.tkinfo,"",@"SHT_NOTE"
	.sectionflags	@"SHF_NOTE_NV_TKINFO"
	.tkinfo
        /*0018*/ 	.word	0x00000002
        /*0030*/ 	.string	""
        /*0030*/ 	.string	"ptxas"
        /*0030*/ 	.string	"Cuda compilation tools, release 13.0, V13.0.88"
        /*0030*/ 	.string	"Build cuda_13.0.r13.0/compiler.36424714_0"
        /*0030*/ 	.string	"-arch sm_100 -m 64 "



//--------------------- .note.nv.cuinfo           --------------------------
	.section	.note.nv.cuinfo,"",@"SHT_NOTE"
	.sectionflags	@"SHF_NOTE_NV_CUINFO"
        /*0018*/ 	.short	0x0002
        /*001a*/ 	.short	0x0064
        /*001c*/ 	.short	0x0082
	.zero		2


//--------------------- .nv.info                  --------------------------
	.section	.nv.info,"",@"SHT_CUDA_INFO"
	.align	4


	//----- nvinfo : EIATTR_REGCOUNT
	.align		4
        /*0000*/ 	.byte	0x04, 0x2f
        /*0002*/ 	.short	(.L_1 - .L_0)
	.align		4
.L_0:
        /*0004*/ 	.word	index@(_Z15riemannSumOnGPUPdS_i)
        /*0008*/ 	.word	0x00000010


	//----- nvinfo : EIATTR_FRAME_SIZE
	.align		4
.L_1:
        /*000c*/ 	.byte	0x04, 0x11
        /*000e*/ 	.short	(.L_3 - .L_2)
	.align		4
.L_2:
        /*0010*/ 	.word	index@(_Z15riemannSumOnGPUPdS_i)
        /*0014*/ 	.word	0x00000000


	//----- nvinfo : EIATTR_MIN_STACK_SIZE
	.align		4
.L_3:
        /*0018*/ 	.byte	0x04, 0x12
        /*001a*/ 	.short	(.L_5 - .L_4)
	.align		4
.L_4:
        /*001c*/ 	.word	index@(_Z15riemannSumOnGPUPdS_i)
        /*0020*/ 	.word	0x00000000
.L_5:


//--------------------- .nv.compat                --------------------------
	.section	.nv.compat,"",@"SHT_CUDA_COMPAT_INFO"
	.align	4
        /*0000*/ 	.byte	0x02, 0x09, 0x00, 0x00, 0x02, 0x02, 0x01, 0x00, 0x02, 0x05, 0x05, 0x00, 0x03, 0x07, 0x01, 0x01
        /*0010*/ 	.byte	0x02, 0x03, 0x00, 0x00, 0x02, 0x06, 0x01, 0x00, 0x04, 0x0b, 0x08, 0x00, 0x01, 0x00, 0x00, 0x00
        /*0020*/ 	.byte	0x00, 0x00, 0x00, 0x00


//--------------------- .nv.info._Z15riemannSumOnGPUPdS_i --------------------------
	.section	.nv.info._Z15riemannSumOnGPUPdS_i,"",@"SHT_CUDA_INFO"
	.sectionflags	@""
	.align	4


	//----- nvinfo : EIATTR_CUDA_API_VERSION
	.align		4
        /*0000*/ 	.byte	0x04, 0x37
        /*0002*/ 	.short	(.L_7 - .L_6)
.L_6:
        /*0004*/ 	.word	0x00000082


	//----- nvinfo : EIATTR_KPARAM_INFO
	.align		4
.L_7:
        /*0008*/ 	.byte	0x04, 0x17
        /*000a*/ 	.short	(.L_9 - .L_8)
.L_8:
        /*000c*/ 	.word	0x00000000
        /*0010*/ 	.short	0x0002
        /*0012*/ 	.short	0x0010
        /*0014*/ 	.byte	0x00, 0xf0, 0x11, 0x00


	//----- nvinfo : EIATTR_KPARAM_INFO
	.align		4
.L_9:
        /*0018*/ 	.byte	0x04, 0x17
        /*001a*/ 	.short	(.L_11 - .L_10)
.L_10:
        /*001c*/ 	.word	0x00000000
        /*0020*/ 	.short	0x0001
        /*0022*/ 	.short	0x0008
        /*0024*/ 	.byte	0x00, 0xf5, 0x21, 0x00


	//----- nvinfo : EIATTR_KPARAM_INFO
	.align		4
.L_11:
        /*0028*/ 	.byte	0x04, 0x17
        /*002a*/ 	.short	(.L_13 - .L_12)
.L_12:
        /*002c*/ 	.word	0x00000000
        /*0030*/ 	.short	0x0000
        /*0032*/ 	.short	0x0000
        /*0034*/ 	.byte	0x00, 0xf5, 0x21, 0x00


	//----- nvinfo : EIATTR_SPARSE_MMA_MASK
	.align		4
.L_13:
        /*0038*/ 	.byte	0x03, 0x50
        /*003a*/ 	.short	0x0000


	//----- nvinfo : EIATTR_MAXREG_COUNT
	.align		4
        /*003c*/ 	.byte	0x03, 0x1b
        /*003e*/ 	.short	0x00ff


	//----- nvinfo : EIATTR_NUM_BARRIERS
	.align		4
        /*0040*/ 	.byte	0x02, 0x4c
        /*0042*/ 	.byte	0x01
	.zero		1


	//----- nvinfo : EIATTR_MERCURY_ISA_VERSION
	.align		4
        /*0044*/ 	.byte	0x03, 0x5f
        /*0046*/ 	.short	0x0101


	//----- nvinfo : EIATTR_VRC_CTA_INIT_COUNT
	.align		4
        /*0048*/ 	.byte	0x02, 0x4a
	.zero		1
	.zero		1


	//----- nvinfo : EIATTR_EXIT_INSTR_OFFSETS
	.align		4
        /*004c*/ 	.byte	0x04, 0x1c
        /*004e*/ 	.short	(.L_15 - .L_14)


	//   ....[0]....
.L_14:
        /*0050*/ 	.word	0x00000090


	//   ....[1]....
        /*0054*/ 	.word	0x000002e0


	//----- nvinfo : EIATTR_CRS_STACK_SIZE
	.align		4
.L_15:
        /*0058*/ 	.byte	0x04, 0x1e
        /*005a*/ 	.short	(.L_17 - .L_16)
.L_16:
        /*005c*/ 	.word	0x00000000


	//----- nvinfo : EIATTR_CBANK_PARAM_SIZE
	.align		4
.L_17:
        /*0060*/ 	.byte	0x03, 0x19
        /*0062*/ 	.short	0x0014


	//----- nvinfo : EIATTR_PARAM_CBANK
	.align		4
        /*0064*/ 	.byte	0x04, 0x0a
        /*0066*/ 	.short	(.L_19 - .L_18)
	.align		4
.L_18:
        /*0068*/ 	.word	index@(.nv.constant0._Z15riemannSumOnGPUPdS_i)
        /*006c*/ 	.short	0x0380
        /*006e*/ 	.short	0x0014


	//----- nvinfo : EIATTR_SW_WAR
	.align		4
.L_19:
        /*0070*/ 	.byte	0x04, 0x36
        /*0072*/ 	.short	(.L_21 - .L_20)
.L_20:
        /*0074*/ 	.word	0x00000008
.L_21:


//--------------------- .nv.callgraph             --------------------------
	.section	.nv.callgraph,"",@"SHT_CUDA_CALLGRAPH"
	.align	4
	.sectionentsize	8
	.align		4
        /*0000*/ 	.word	0x00000000
	.align		4
        /*0004*/ 	.word	0xffffffff
	.align		4
        /*0008*/ 	.word	0x00000000
	.align		4
        /*000c*/ 	.word	0xfffffffe
	.align		4
        /*0010*/ 	.word	0x00000000
	.align		4
        /*0014*/ 	.word	0xfffffffd
	.align		4
        /*0018*/ 	.word	0x00000000
	.align		4
        /*001c*/ 	.word	0xfffffffc


//--------------------- .text._Z15riemannSumOnGPUPdS_i --------------------------
	.section	.text._Z15riemannSumOnGPUPdS_i,"ax",@progbits
	.align	128
        .global         _Z15riemannSumOnGPUPdS_i
        .type           _Z15riemannSumOnGPUPdS_i,@function
        .size           _Z15riemannSumOnGPUPdS_i,(.L_x_7 - _Z15riemannSumOnGPUPdS_i)
        .other          _Z15riemannSumOnGPUPdS_i,@"STO_CUDA_ENTRY STV_DEFAULT"
_Z15riemannSumOnGPUPdS_i:
.text._Z15riemannSumOnGPUPdS_i:
[----:B------:R-:W-:Y:S01]  /*0000*/  LDC R1, c[0x0][0x37c] ;  /* 0x0000df00ff017b82 */ /* 0x000fe20000000800 */
[----:B------:R-:W0:Y:S01]  /*0010*/  S2R R0, SR_CTAID.X ;  /* 0x0000000000007919 */ /* 0x000e220000002500 */
[----:B------:R-:W1:Y:S01]  /*0020*/  LDCU UR4, c[0x0][0x360] ;  /* 0x00006c00ff0477ac */ /* 0x000e620008000800 */
[----:B------:R-:W2:Y:S01]  /*0030*/  S2R R11, SR_TID.X ;  /* 0x00000000000b7919 */ /* 0x000ea20000002100 */
[----:B------:R-:W3:Y:S01]  /*0040*/  LDCU UR5, c[0x0][0x390] ;  /* 0x00007200ff0577ac */ /* 0x000ee20008000800 */
[----:B-1----:R-:W-:Y:S02]  /*0050*/  IMAD.U32 R10, RZ, RZ, UR4 ;  /* 0x00000004ff0a7e24 */ /* 0x002fe4000f8e00ff */
[----:B0-----:R-:W-:-:S04]  /*0060*/  IMAD R8, R0, UR4, RZ ;  /* 0x0000000400087c24 */ /* 0x001fc8000f8e02ff */
[----:B--2---:R-:W-:-:S05]  /*0070*/  IMAD.IADD R3, R8, 0x1, R11 ;  /* 0x0000000108037824 */ /* 0x004fca00078e020b */
[----:B---3--:R-:W-:-:S13]  /*0080*/  ISETP.GE.U32.AND P0, PT, R3, UR5, PT ;  /* 0x0000000503007c0c */ /* 0x008fda000bf06070 */
[----:B------:R-:W-:Y:S05]  /*0090*/  @P0 EXIT ;  /* 0x000000000000094d */ /* 0x000fea0003800000 */
[----:B------:R-:W0:Y:S01]  /*00a0*/  LDC.64 R4, c[0x0][0x380] ;  /* 0x0000e000ff047b82 */ /* 0x000e220000000a00 */
[----:B------:R-:W1:Y:S07]  /*00b0*/  LDCU.64 UR4, c[0x0][0x358] ;  /* 0x00006b00ff0477ac */ /* 0x000e6e0008000a00 */
[----:B------:R-:W2:Y:S01]  /*00c0*/  LDC.64 R12, c[0x0][0x380] ;  /* 0x0000e000ff0c7b82 */ /* 0x000ea20000000a00 */
[----:B0-----:R-:W-:-:S05]  /*00d0*/  IMAD.WIDE.U32 R4, R3, 0x8, R4 ;  /* 0x0000000803047825 */ /* 0x001fca00078e0004 */
[----:B-1----:R-:W3:Y:S01]  /*00e0*/  LDG.E.64 R2, desc[UR4][R4.64] ;  /* 0x0000000404027981 */ /* 0x002ee2000c1e1b00 */
[----:B------:R-:W-:Y:S01]  /*00f0*/  ISETP.GE.U32.AND P0, PT, R10, 0x2, PT ;  /* 0x000000020a00780c */ /* 0x000fe20003f06070 */
[----:B---3--:R-:W-:Y:S01]  /*0100*/  DMUL R6, R2, R2 ;  /* 0x0000000202067228 */ /* 0x008fe20000000000 */
[----:B--2---:R-:W-:-:S04]  /*0110*/  LEA R2, P1, R8, R12, 0x3 ;  /* 0x0000000c08027211 */ /* 0x004fc800078218ff */
[----:B------:R-:W-:Y:S02]  /*0120*/  LEA.HI.X R3, R8, R13, RZ, 0x3, P1 ;  /* 0x0000000d08037211 */ /* 0x000fe400008f1cff */
[----:B------:R0:W-:Y:S01]  /*0130*/  STG.E.64 desc[UR4][R4.64], R6 ;  /* 0x0000000604007986 */ /* 0x0001e2000c101b04 */
[----:B------:R-:W-:Y:S06]  /*0140*/  BAR.SYNC.DEFER_BLOCKING 0x0 ;  /* 0x0000000000007b1d */ /* 0x000fec0000010000 */
[----:B------:R-:W-:Y:S05]  /*0150*/  @!P0 BRA `(.L_x_0) ;  /* 0x00000000003c8947 */ /* 0x000fea0003800000 */
[----:B0-----:R-:W-:-:S07]  /*0160*/  IMAD.WIDE.U32 R4, R11, 0x8, R2 ;  /* 0x000000080b047825 */ /* 0x001fce00078e0002 */
.L_x_3:
[----:B------:R-:W-:Y:S01]  /*0170*/  SHF.R.U32.HI R12, RZ, 0x1, R10 ;  /* 0x00000001ff0c7819 */ /* 0x000fe2000001160a */
[----:B------:R-:W-:Y:S03]  /*0180*/  BSSY.RECONVERGENT B0, `(.L_x_1) ;  /* 0x0000008000007945 */ /* 0x000fe60003800200 */
[----:B------:R-:W-:-:S13]  /*0190*/  ISETP.GE.U32.AND P0, PT, R11, R12, PT ;  /* 0x0000000c0b00720c */ /* 0x000fda0003f06070 */
[----:B0-----:R-:W-:Y:S05]  /*01a0*/  @P0 BRA `(.L_x_2) ;  /* 0x0000000000140947 */ /* 0x001fea0003800000 */
[----:B------:R-:W-:Y:S01]  /*01b0*/  IMAD.WIDE.U32 R6, R12, 0x8, R4 ;  /* 0x000000080c067825 */ /* 0x000fe200078e0004 */
[----:B------:R-:W2:Y:S05]  /*01c0*/  LDG.E.64 R8, desc[UR4][R4.64] ;  /* 0x0000000404087981 */ /* 0x000eaa000c1e1b00 */
[----:B------:R-:W2:Y:S02]  /*01d0*/  LDG.E.64 R6, desc[UR4][R6.64] ;  /* 0x0000000406067981 */ /* 0x000ea4000c1e1b00 */
[----:B--2---:R-:W-:-:S07]  /*01e0*/  DADD R8, R6, R8 ;  /* 0x0000000006087229 */ /* 0x004fce0000000008 */
[----:B------:R0:W-:Y:S04]  /*01f0*/  STG.E.64 desc[UR4][R4.64], R8 ;  /* 0x0000000804007986 */ /* 0x0001e8000c101b04 */
.L_x_2:
[----:B------:R-:W-:Y:S05]  /*0200*/  BSYNC.RECONVERGENT B0 ;  /* 0x0000000000007941 */ /* 0x000fea0003800200 */
.L_x_1:
[----:B------:R-:W-:Y:S01]  /*0210*/  BAR.SYNC.DEFER_BLOCKING 0x0 ;  /* 0x0000000000007b1d */ /* 0x000fe20000010000 */
[----:B------:R-:W-:Y:S01]  /*0220*/  ISETP.GT.U32.AND P0, PT, R10, 0x3, PT ;  /* 0x000000030a00780c */ /* 0x000fe20003f04070 */
[----:B------:R-:W-:-:S12]  /*0230*/  IMAD.MOV.U32 R10, RZ, RZ, R12 ;  /* 0x000000ffff0a7224 */ /* 0x000fd800078e000c */
[----:B------:R-:W-:Y:S05]  /*0240*/  @P0 BRA `(.L_x_3) ;  /* 0xfffffffc00c80947 */ /* 0x000fea000383ffff */
.L_x_0:
[----:B------:R-:W-:Y:S01]  /*0250*/  ISETP.NE.AND P0, PT, R11, RZ, PT ;  /* 0x000000ff0b00720c */ /* 0x000fe20003f05270 */
[----:B------:R-:W-:-:S12]  /*0260*/  BSSY.RECONVERGENT B0, `(.L_x_4) ;  /* 0x0000006000007945 */ /* 0x000fd80003800200 */
[----:B------:R-:W-:Y:S05]  /*0270*/  @P0 BRA `(.L_x_5) ;  /* 0x0000000000100947 */ /* 0x000fea0003800000 */
[----:B------:R-:W2:Y:S01]  /*0280*/  LDG.E.64 R2, desc[UR4][R2.64] ;  /* 0x0000000402027981 */ /* 0x000ea2000c1e1b00 */
[----:B0-----:R-:W0:Y:S02]  /*0290*/  LDC.64 R4, c[0x0][0x388] ;  /* 0x0000e200ff047b82 */ /* 0x001e240000000a00 */
[----:B0-----:R-:W-:-:S05]  /*02a0*/  IMAD.WIDE.U32 R4, R0, 0x8, R4 ;  /* 0x0000000800047825 */ /* 0x001fca00078e0004 */
[----:B--2---:R1:W-:Y:S02]  /*02b0*/  STG.E.64 desc[UR4][R4.64], R2 ;  /* 0x0000000204007986 */ /* 0x0043e4000c101b04 */
.L_x_5:
[----:B------:R-:W-:Y:S05]  /*02c0*/  BSYNC.RECONVERGENT B0 ;  /* 0x0000000000007941 */ /* 0x000fea0003800200 */
.L_x_4:
[----:B------:R-:W-:Y:S06]  /*02d0*/  BAR.SYNC.DEFER_BLOCKING 0x0 ;  /* 0x0000000000007b1d */ /* 0x000fec0000010000 */
[----:B------:R-:W-:Y:S05]  /*02e0*/  EXIT ;  /* 0x000000000000794d */ /* 0x000fea0003800000 */
.L_x_6:
[----:B------:R-:W-:-:S00]  /*02f0*/  BRA `(.L_x_6) ;  /* 0xfffffffc00fc7947 */ /* 0x000fc0000383ffff */
[----:B------:R-:W-:-:S00]  /*0300*/  NOP ;  /* 0x0000000000007918 */ /* 0x000fc00000000000 */
[----:B------:R-:W-:-:S00]  /*0310*/  NOP ;  /* 0x0000000000007918 */ /* 0x000fc00000000000 */
[----:B------:R-:W-:-:S00]  /*0320*/  NOP ;  /* 0x0000000000007918 */ /* 0x000fc00000000000 */
[----:B------:R-:W-:-:S00]  /*0330*/  NOP ;  /* 0x0000000000007918 */ /* 0x000fc00000000000 */
[----:B------:R-:W-:-:S00]  /*0340*/  NOP ;  /* 0x0000000000007918 */ /* 0x000fc00000000000 */
[----:B------:R-:W-:-:S00]  /*0350*/  NOP ;  /* 0x0000000000007918 */ /* 0x000fc00000000000 */
[----:B------:R-:W-:-:S00]  /*0360*/  NOP ;  /* 0x0000000000007918 */ /* 0x000fc00000000000 */
[----:B------:R-:W-:-:S00]  /*0370*/  NOP ;  /* 0x0000000000007918 */ /* 0x000fc00000000000 */
.L_x_7:


//--------------------- .nv.shared.reserved.0     --------------------------
	.section	.nv.shared.reserved.0,"aw",@nobits
	.weak		__nv_reservedSMEM_offset_0_alias
	.size		__nv_reservedSMEM_offset_0_alias, 0, 64
	.other		__nv_reservedSMEM_offset_0_alias,@"STO_CUDA_RESERVED_SHARED STV_DEFAULT"
__nv_reservedSMEM_offset_0_alias:
	.zero		0
	.zero		64


//--------------------- .nv.constant0._Z15riemannSumOnGPUPdS_i --------------------------
	.section	.nv.constant0._Z15riemannSumOnGPUPdS_i,"a",@progbits
	.sectionflags	@""
	.align	4
.nv.constant0._Z15riemannSumOnGPUPdS_i:
	.zero		916


//--------------------- SYMBOLS --------------------------

	.type		.nv.reservedSmem.offset0,@object
	.size		.nv.reservedSmem.offset0,0x4
